//
// Generated by NVIDIA NVVM Compiler
//
// Compiler Build ID: CL-36424714
// Cuda compilation tools, release 13.0, V13.0.88
// Based on NVVM 20.0.0
//

.version 9.0
.target sm_100
.address_size 64

	// .globl	_Z10vector_addPdS_S_i

.visible .entry _Z10vector_addPdS_S_i(
	.param .u64 .ptr .align 1 _Z10vector_addPdS_S_i_param_0,
	.param .u64 .ptr .align 1 _Z10vector_addPdS_S_i_param_1,
	.param .u64 .ptr .align 1 _Z10vector_addPdS_S_i_param_2,
	.param .u32 _Z10vector_addPdS_S_i_param_3
)
{
	.reg .pred 	%p<2>;
	.reg .b32 	%r<6>;
	.reg .b64 	%rd<11>;
	.reg .b64 	%fd<4>;

	ld.param.u64 	%rd1, [_Z10vector_addPdS_S_i_param_0];
	ld.param.u64 	%rd2, [_Z10vector_addPdS_S_i_param_1];
	ld.param.u64 	%rd3, [_Z10vector_addPdS_S_i_param_2];
	ld.param.u32 	%r2, [_Z10vector_addPdS_S_i_param_3];
	mov.u32 	%r3, %ctaid.x;
	mov.u32 	%r4, %ntid.x;
	mov.u32 	%r5, %tid.x;
	mad.lo.s32 	%r1, %r3, %r4, %r5;
	setp.ge.s32 	%p1, %r1, %r2;
	@%p1 bra 	$L__BB0_2;
	cvta.to.global.u64 	%rd4, %rd2;
	cvta.to.global.u64 	%rd5, %rd3;
	cvta.to.global.u64 	%rd6, %rd1;
	mul.wide.s32 	%rd7, %r1, 8;
	add.s64 	%rd8, %rd4, %rd7;
	ld.global.f64 	%fd1, [%rd8];
	add.s64 	%rd9, %rd5, %rd7;
	ld.global.f64 	%fd2, [%rd9];
	add.f64 	%fd3, %fd1, %fd2;
	add.s64 	%rd10, %rd6, %rd7;
	st.global.f64 	[%rd10], %fd3;
$L__BB0_2:
	ret;

}


// ===== COMPILED SASS (sm_100) =====

	.target	sm_100

	.elftype	@"ET_EXEC"


//--------------------- .note.nv.tkinfo           --------------------------
	.section	.note.nv.tkinfo,"",@"SHT_NOTE"
	.sectionflags	@"SHF_NOTE_NV_TKINFO"
	.tkinfo
        /*0018*/ 	.word	0x00000002
        /*0030*/ 	.string	""
        /*0030*/ 	.string	"ptxas"
        /*0030*/ 	.string	"Cuda compilation tools, release 13.0, V13.0.88"
        /*0030*/ 	.string	"Build cuda_13.0.r13.0/compiler.36424714_0"
        /*0030*/ 	.string	"-arch sm_100 -m 64 "



//--------------------- .note.nv.cuinfo           --------------------------
	.section	.note.nv.cuinfo,"",@"SHT_NOTE"
	.sectionflags	@"SHF_NOTE_NV_CUINFO"
        /*0018*/ 	.short	0x0002
        /*001a*/ 	.short	0x0064
        /*001c*/ 	.short	0x0082
	.zero		2


//--------------------- .nv.info                  --------------------------
	.section	.nv.info,"",@"SHT_CUDA_INFO"
	.align	4


	//----- nvinfo : EIATTR_REGCOUNT
	.align		4
        /*0000*/ 	.byte	0x04, 0x2f
        /*0002*/ 	.short	(.L_1 - .L_0)
	.align		4
.L_0:
        /*0004*/ 	.word	index@(_Z10vector_addPdS_S_i)
        /*0008*/ 	.word	0x0000000e


	//----- nvinfo : EIATTR_FRAME_SIZE
	.align		4
.L_1:
        /*000c*/ 	.byte	0x04, 0x11
        /*000e*/ 	.short	(.L_3 - .L_2)
	.align		4
.L_2:
        /*0010*/ 	.word	index@(_Z10vector_addPdS_S_i)
        /*0014*/ 	.word	0x00000000


	//----- nvinfo : EIATTR_MIN_STACK_SIZE
	.align		4
.L_3:
        /*0018*/ 	.byte	0x04, 0x12
        /*001a*/ 	.short	(.L_5 - .L_4)
	.align		4
.L_4:
        /*001c*/ 	.word	index@(_Z10vector_addPdS_S_i)
        /*0020*/ 	.word	0x00000000
.L_5:


//--------------------- .nv.compat                --------------------------
	.section	.nv.compat,"",@"SHT_CUDA_COMPAT_INFO"
	.align	4
        /*0000*/ 	.byte	0x02, 0x09, 0x00, 0x00, 0x02, 0x02, 0x01, 0x00, 0x02, 0x05, 0x05, 0x00, 0x03, 0x07, 0x01, 0x01
        /*0010*/ 	.byte	0x02, 0x03, 0x00, 0x00, 0x02, 0x06, 0x01, 0x00, 0x04, 0x0b, 0x08, 0x00, 0x01, 0x00, 0x00, 0x00
        /*0020*/ 	.byte	0x00, 0x00, 0x00, 0x00


//--------------------- .nv.info._Z10vector_addPdS_S_i --------------------------
	.section	.nv.info._Z10vector_addPdS_S_i,"",@"SHT_CUDA_INFO"
	.sectionflags	@""
	.align	4


	//----- nvinfo : EIATTR_CUDA_API_VERSION
	.align		4
        /*0000*/ 	.byte	0x04, 0x37
        /*0002*/ 	.short	(.L_7 - .L_6)
.L_6:
        /*0004*/ 	.word	0x00000082


	//----- nvinfo : EIATTR_KPARAM_INFO
	.align		4
.L_7:
        /*0008*/ 	.byte	0x04, 0x17
        /*000a*/ 	.short	(.L_9 - .L_8)
.L_8:
        /*000c*/ 	.word	0x00000000
        /*0010*/ 	.short	0x0003
        /*0012*/ 	.short	0x0018
        /*0014*/ 	.byte	0x00, 0xf0, 0x11, 0x00


	//----- nvinfo : EIATTR_KPARAM_INFO
	.align		4
.L_9:
        /*0018*/ 	.byte	0x04, 0x17
        /*001a*/ 	.short	(.L_11 - .L_10)
.L_10:
        /*001c*/ 	.word	0x00000000
        /*0020*/ 	.short	0x0002
        /*0022*/ 	.short	0x0010
        /*0024*/ 	.byte	0x00, 0xf5, 0x21, 0x00


	//----- nvinfo : EIATTR_KPARAM_INFO
	.align		4
.L_11:
        /*0028*/ 	.byte	0x04, 0x17
        /*002a*/ 	.short	(.L_13 - .L_12)
.L_12:
        /*002c*/ 	.word	0x00000000
        /*0030*/ 	.short	0x0001
        /*0032*/ 	.short	0x0008
        /*0034*/ 	.byte	0x00, 0xf5, 0x21, 0x00


	//----- nvinfo : EIATTR_KPARAM_INFO
	.align		4
.L_13:
        /*0038*/ 	.byte	0x04, 0x17
        /*003a*/ 	.short	(.L_15 - .L_14)
.L_14:
        /*003c*/ 	.word	0x00000000
        /*0040*/ 	.short	0x0000
        /*0042*/ 	.short	0x0000
        /*0044*/ 	.byte	0x00, 0xf5, 0x21, 0x00


	//----- nvinfo : EIATTR_SPARSE_MMA_MASK
	.align		4
.L_15:
        /*0048*/ 	.byte	0x03, 0x50
        /*004a*/ 	.short	0x0000


	//----- nvinfo : EIATTR_MAXREG_COUNT
	.align		4
        /*004c*/ 	.byte	0x03, 0x1b
        /*004e*/ 	.short	0x00ff


	//----- nvinfo : EIATTR_MERCURY_ISA_VERSION
	.align		4
        /*0050*/ 	.byte	0x03, 0x5f
        /*0052*/ 	.short	0x0101


	//----- nvinfo : EIATTR_VRC_CTA_INIT_COUNT
	.align		4
        /*0054*/ 	.byte	0x02, 0x4a
	.zero		1
	.zero		1


	//----- nvinfo : EIATTR_EXIT_INSTR_OFFSETS
	.align		4
        /*0058*/ 	.byte	0x04, 0x1c
        /*005a*/ 	.short	(.L_17 - .L_16)


	//   ....[0]....
.L_16:
        /*005c*/ 	.word	0x00000070


	//   ....[1]....
        /*0060*/ 	.word	0x00000130


	//----- nvinfo : EIATTR_CBANK_PARAM_SIZE
	.align		4
.L_17:
        /*0064*/ 	.byte	0x03, 0x19
        /*0066*/ 	.short	0x001c


	//----- nvinfo : EIATTR_PARAM_CBANK
	.align		4
        /*0068*/ 	.byte	0x04, 0x0a
        /*006a*/ 	.short	(.L_19 - .L_18)
	.align		4
.L_18:
        /*006c*/ 	.word	index@(.nv.constant0._Z10vector_addPdS_S_i)
        /*0070*/ 	.short	0x0380
        /*0072*/ 	.short	0x001c


	//----- nvinfo : EIATTR_SW_WAR
	.align		4
.L_19:
        /*0074*/ 	.byte	0x04, 0x36
        /*0076*/ 	.short	(.L_21 - .L_20)
.L_20:
        /*0078*/ 	.word	0x00000008
.L_21:


//--------------------- .nv.callgraph             --------------------------
	.section	.nv.callgraph,"",@"SHT_CUDA_CALLGRAPH"
	.align	4
	.sectionentsize	8
	.align		4
        /*0000*/ 	.word	0x00000000
	.align		4
        /*0004*/ 	.word	0xffffffff
	.align		4
        /*0008*/ 	.word	0x00000000
	.align		4
        /*000c*/ 	.word	0xfffffffe
	.align		4
        /*0010*/ 	.word	0x00000000
	.align		4
        /*0014*/ 	.word	0xfffffffd
	.align		4
        /*0018*/ 	.word	0x00000000
	.align		4
        /*001c*/ 	.word	0xfffffffc


//--------------------- .text._Z10vector_addPdS_S_i --------------------------
	.section	.text._Z10vector_addPdS_S_i,"ax",@progbits
	.align	128
        .global         _Z10vector_addPdS_S_i
        .type           _Z10vector_addPdS_S_i,@function
        .size           _Z10vector_addPdS_S_i,(.L_x_1 - _Z10vector_addPdS_S_i)
        .other          _Z10vector_addPdS_S_i,@"STO_CUDA_ENTRY STV_DEFAULT"
_Z10vector_addPdS_S_i:
.text._Z10vector_addPdS_S_i:
[----:B------:R-:W-:Y:S01]  /*0000*/  LDC R1, c[0x0][0x37c] ;  /* 0x0000df00ff017b82 */ /* 0x000fe20000000800 */
[----:B------:R-:W0:Y:S07]  /*0010*/  S2R R0, SR_TID.X ;  /* 0x0000000000007919 */ /* 0x000e2e0000002100 */
[----:B------:R-:W0:Y:S01]  /*0020*/  S2UR UR4, SR_CTAID.X ;  /* 0x00000000000479c3 */ /* 0x000e220000002500 */
[----:B------:R-:W1:Y:S07]  /*0030*/  LDCU UR5, c[0x0][0x398] ;  /* 0x00007300ff0577ac */ /* 0x000e6e0008000800 */
[----:B------:R-:W0:Y:S02]  /*0040*/  LDC R11, c[0x0][0x360] ;  /* 0x0000d800ff0b7b82 */ /* 0x000e240000000800 */
[----:B0-----:R-:W-:-:S05]  /*0050*/  IMAD R11, R11, UR4, R0 ;  /* 0x000000040b0b7c24 */ /* 0x001fca000f8e0200 */
[----:B-1----:R-:W-:-:S13]  /*0060*/  ISETP.GE.AND P0, PT, R11, UR5, PT ;  /* 0x000000050b007c0c */ /* 0x002fda000bf06270 */
[----:B------:R-:W-:Y:S05]  /*0070*/  @P0 EXIT ;  /* 0x000000000000094d */ /* 0x000fea0003800000 */
[----:B------:R-:W0:Y:S01]  /*0080*/  LDC.64 R2, c[0x0][0x388] ;  /* 0x0000e200ff027b82 */ /* 0x000e220000000a00 */
[----:B------:R-:W1:Y:S07]  /*0090*/  LDCU.64 UR4, c[0x0][0x358] ;  /* 0x00006b00ff0477ac */ /* 0x000e6e0008000a00 */
[----:B------:R-:W2:Y:S08]  /*00a0*/  LDC.64 R4, c[0x0][0x390] ;  /* 0x0000e400ff047b82 */ /* 0x000eb00000000a00 */
[----:B------:R-:W3:Y:S01]  /*00b0*/  LDC.64 R8, c[0x0][0x380] ;  /* 0x0000e000ff087b82 */ /* 0x000ee20000000a00 */
[----:B0-----:R-:W-:-:S06]  /*00c0*/  IMAD.WIDE R2, R11, 0x8, R2 ;  /* 0x000000080b027825 */ /* 0x001fcc00078e0202 */
[----:B-1----:R-:W4:Y:S01]  /*00d0*/  LDG.E.64 R2, desc[UR4][R2.64] ;  /* 0x0000000402027981 */ /* 0x002f22000c1e1b00 */
[----:B--2---:R-:W-:-:S06]  /*00e0*/  IMAD.WIDE R4, R11, 0x8, R4 ;  /* 0x000000080b047825 */ /* 0x004fcc00078e0204 */
[----:B------:R-:W4:Y:S01]  /*00f0*/  LDG.E.64 R4, desc[UR4][R4.64] ;  /* 0x0000000404047981 */ /* 0x000f22000c1e1b00 */
[----:B---3--:R-:W-:Y:S01]  /*0100*/  IMAD.WIDE R8, R11, 0x8, R8 ;  /* 0x000000080b087825 */ /* 0x008fe200078e0208 */
[----:B----4-:R-:W-:-:S07]  /*0110*/  DADD R6, R2, R4 ;  /* 0x0000000002067229 */ /* 0x010fce0000000004 */
[----:B------:R-:W-:Y:S01]  /*0120*/  STG.E.64 desc[UR4][R8.64], R6 ;  /* 0x0000000608007986 */ /* 0x000fe2000c101b04 */
[----:B------:R-:W-:Y:S05]  /*0130*/  EXIT ;  /* 0x000000000000794d */ /* 0x000fea0003800000 */
.L_x_0:
[----:B------:R-:W-:-:S00]  /*0140*/  BRA `(.L_x_0) ;  /* 0xfffffffc00fc7947 */ /* 0x000fc0000383ffff */
[----:B------:R-:W-:-:S00]  /*0150*/  NOP ;  /* 0x0000000000007918 */ /* 0x000fc00000000000 */
        /* <DEDUP_REMOVED lines=10> */
.L_x_1:


//--------------------- .nv.shared.reserved.0     --------------------------
	.section	.nv.shared.reserved.0,"aw",@nobits
	.weak		__nv_reservedSMEM_offset_0_alias
	.size		__nv_reservedSMEM_offset_0_alias, 0, 64
	.other		__nv_reservedSMEM_offset_0_alias,@"STO_CUDA_RESERVED_SHARED STV_DEFAULT"
__nv_reservedSMEM_offset_0_alias:
	.zero		0
	.zero		64


//--------------------- .nv.constant0._Z10vector_addPdS_S_i --------------------------
	.section	.nv.constant0._Z10vector_addPdS_S_i,"a",@progbits
	.sectionflags	@""
	.align	4
.nv.constant0._Z10vector_addPdS_S_i:
	.zero		924


//--------------------- SYMBOLS --------------------------

	.type		.nv.reservedSmem.offset0,@object
	.size		.nv.reservedSmem.offset0,0x4
